	.headerflags	@"EF_CUDA_TEXMODE_UNIFIED EF_CUDA_64BIT_ADDRESS EF_CUDA_ACCELERATORS EF_CUDA_SM90 EF_CUDA_VIRTUAL_SM(EF_CUDA_SM90)"
	.elftype	@"ET_EXEC"


//--------------------- .nv.info                  --------------------------
	.section	.nv.info,"",@"SHT_CUDA_INFO"
	.align	4


	//----- nvinfo : EIATTR_REGCOUNT
	.align		4
        /*0000*/ 	.byte	0x04, 0x2f
        /*0002*/ 	.short	(.L_3 - .L_2)
	.align		4
.L_2:
        /*0004*/ 	.word	index@(triton_poi_fused__native_batch_norm_legit_no_training_convolution_relu_10)
        /*0008*/ 	.word	0x00000020


	//----- nvinfo : EIATTR_MIN_STACK_SIZE
	.align		4
.L_3:
        /*000c*/ 	.byte	0x04, 0x12
        /*000e*/ 	.short	(.L_5 - .L_4)
	.align		4
.L_4:
        /*0010*/ 	.word	index@(triton_poi_fused__native_batch_norm_legit_no_training_convolution_relu_10)
        /*0014*/ 	.word	0x00000000


	//----- nvinfo : EIATTR_FRAME_SIZE
	.align		4
.L_5:
        /*0018*/ 	.byte	0x04, 0x11
        /*001a*/ 	.short	(.L_7 - .L_6)
	.align		4
.L_6:
        /*001c*/ 	.word	index@(triton_poi_fused__native_batch_norm_legit_no_training_convolution_relu_10)
        /*0020*/ 	.word	0x00000000


	//----- nvinfo : EIATTR_MIN_STACK_SIZE
	.align		4
.L_7:
        /*0024*/ 	.byte	0x04, 0x12
        /*0026*/ 	.short	(.L_9 - .L_8)
	.align		4
.L_8:
        /*0028*/ 	.word	index@(triton_poi_fused__native_batch_norm_legit_no_training_convolution_relu_10)
        /*002c*/ 	.word	0x00000000
.L_9:


//--------------------- .nv.info.triton_poi_fused__native_batch_norm_legit_no_training_convolution_relu_10 --------------------------
	.section	.nv.info.triton_poi_fused__native_batch_norm_legit_no_training_convolution_relu_10,"",@"SHT_CUDA_INFO"
	.sectionflags	@""
	.align	4


	//----- nvinfo : EIATTR_CUDA_API_VERSION
	.align		4
        /*0000*/ 	.byte	0x04, 0x37
        /*0002*/ 	.short	(.L_11 - .L_10)
.L_10:
        /*0004*/ 	.word	0x0000007c


	//----- nvinfo : EIATTR_KPARAM_INFO
	.align		4
.L_11:
        /*0008*/ 	.byte	0x04, 0x17
        /*000a*/ 	.short	(.L_13 - .L_12)
.L_12:
        /*000c*/ 	.word	0x00000000
        /*0010*/ 	.short	0x0007
        /*0012*/ 	.short	0x0038
        /*0014*/ 	.byte	0x00, 0xf0, 0x11, 0x00


	//----- nvinfo : EIATTR_KPARAM_INFO
	.align		4
.L_13:
        /*0018*/ 	.byte	0x04, 0x17
        /*001a*/ 	.short	(.L_15 - .L_14)
.L_14:
        /*001c*/ 	.word	0x00000000
        /*0020*/ 	.short	0x0006
        /*0022*/ 	.short	0x0030
        /*0024*/ 	.byte	0x00, 0xf4, 0x21, 0x00


	//----- nvinfo : EIATTR_KPARAM_INFO
	.align		4
.L_15:
        /*0028*/ 	.byte	0x04, 0x17
        /*002a*/ 	.short	(.L_17 - .L_16)
.L_16:
        /*002c*/ 	.word	0x00000000
        /*0030*/ 	.short	0x0005
        /*0032*/ 	.short	0x0028
        /*0034*/ 	.byte	0x00, 0xf4, 0x21, 0x00


	//----- nvinfo : EIATTR_KPARAM_INFO
	.align		4
.L_17:
        /*0038*/ 	.byte	0x04, 0x17
        /*003a*/ 	.short	(.L_19 - .L_18)
.L_18:
        /*003c*/ 	.word	0x00000000
        /*0040*/ 	.short	0x0004
        /*0042*/ 	.short	0x0020
        /*0044*/ 	.byte	0x00, 0xf4, 0x21, 0x00


	//----- nvinfo : EIATTR_KPARAM_INFO
	.align		4
.L_19:
        /*0048*/ 	.byte	0x04, 0x17
        /*004a*/ 	.short	(.L_21 - .L_20)
.L_20:
        /*004c*/ 	.word	0x00000000
        /*0050*/ 	.short	0x0003
        /*0052*/ 	.short	0x0018
        /*0054*/ 	.byte	0x00, 0xf4, 0x21, 0x00


	//----- nvinfo : EIATTR_KPARAM_INFO
	.align		4
.L_21:
        /*0058*/ 	.byte	0x04, 0x17
        /*005a*/ 	.short	(.L_23 - .L_22)
.L_22:
        /*005c*/ 	.word	0x00000000
        /*0060*/ 	.short	0x0002
        /*0062*/ 	.short	0x0010
        /*0064*/ 	.byte	0x00, 0xf4, 0x21, 0x00


	//----- nvinfo : EIATTR_KPARAM_INFO
	.align		4
.L_23:
        /*0068*/ 	.byte	0x04, 0x17
        /*006a*/ 	.short	(.L_25 - .L_24)
.L_24:
        /*006c*/ 	.word	0x00000000
        /*0070*/ 	.short	0x0001
        /*0072*/ 	.short	0x0008
        /*0074*/ 	.byte	0x00, 0xf4, 0x21, 0x00


	//----- nvinfo : EIATTR_KPARAM_INFO
	.align		4
.L_25:
        /*0078*/ 	.byte	0x04, 0x17
        /*007a*/ 	.short	(.L_27 - .L_26)
.L_26:
        /*007c*/ 	.word	0x00000000
        /*0080*/ 	.short	0x0000
        /*0082*/ 	.short	0x0000
        /*0084*/ 	.byte	0x00, 0xf4, 0x21, 0x00


	//----- nvinfo : EIATTR_SPARSE_MMA_MASK
	.align		4
.L_27:
        /*0088*/ 	.byte	0x03, 0x50
        /*008a*/ 	.short	0x0000


	//----- nvinfo : EIATTR_MAXREG_COUNT
	.align		4
        /*008c*/ 	.byte	0x03, 0x1b
        /*008e*/ 	.short	0x00ff


	//----- nvinfo : EIATTR_EXIT_INSTR_OFFSETS
	.align		4
        /*0090*/ 	.byte	0x04, 0x1c
        /*0092*/ 	.short	(.L_29 - .L_28)


	//   ....[0]....
.L_28:
        /*0094*/ 	.word	0x000007b0


	//----- nvinfo : EIATTR_REQNTID
	.align		4
.L_29:
        /*0098*/ 	.byte	0x04, 0x10
        /*009a*/ 	.short	(.L_31 - .L_30)
.L_30:
        /*009c*/ 	.word	0x00000080
        /*00a0*/ 	.word	0x00000001
        /*00a4*/ 	.word	0x00000001


	//----- nvinfo : EIATTR_CBANK_PARAM_SIZE
	.align		4
.L_31:
        /*00a8*/ 	.byte	0x03, 0x19
        /*00aa*/ 	.short	0x003c


	//----- nvinfo : EIATTR_PARAM_CBANK
	.align		4
        /*00ac*/ 	.byte	0x04, 0x0a
        /*00ae*/ 	.short	(.L_33 - .L_32)
	.align		4
.L_32:
        /*00b0*/ 	.word	index@(.nv.constant0.triton_poi_fused__native_batch_norm_legit_no_training_convolution_relu_10)
        /*00b4*/ 	.short	0x0210
        /*00b6*/ 	.short	0x003c


	//----- nvinfo : EIATTR_SW_WAR
	.align		4
.L_33:
        /*00b8*/ 	.byte	0x04, 0x36
        /*00ba*/ 	.short	(.L_35 - .L_34)
.L_34:
        /*00bc*/ 	.word	0x00000008
.L_35:


//--------------------- .nv.callgraph             --------------------------
	.section	.nv.callgraph,"",@"SHT_CUDA_CALLGRAPH"
	.align	4
	.sectionentsize	8
	.align		4
        /*0000*/ 	.word	0x00000000
	.align		4
        /*0004*/ 	.word	0xffffffff
	.align		4
        /*0008*/ 	.word	0x00000000
	.align		4
        /*000c*/ 	.word	0xfffffffe
	.align		4
        /*0010*/ 	.word	0x00000000
	.align		4
        /*0014*/ 	.word	0xfffffffd
	.align		4
        /*0018*/ 	.word	0x00000000
	.align		4
        /*001c*/ 	.word	0xfffffffc


//--------------------- .nv.constant4             --------------------------
	.section	.nv.constant4,"a",@progbits
	.align	8
	.align		8
.nv.constant4:
        /*0000*/ 	.dword	_$_str
	.align		8
        /*0008*/ 	.dword	_$_str_$_2


//--------------------- .text.triton_poi_fused__native_batch_norm_legit_no_training_convolution_relu_10 --------------------------
	.section	.text.triton_poi_fused__native_batch_norm_legit_no_training_convolution_relu_10,"ax",@progbits
	.align	128
        .global         triton_poi_fused__native_batch_norm_legit_no_training_convolution_relu_10
        .type           triton_poi_fused__native_batch_norm_legit_no_training_convolution_relu_10,@function
        .size           triton_poi_fused__native_batch_norm_legit_no_training_convolution_relu_10,(.L_x_1 - triton_poi_fused__native_batch_norm_legit_no_training_convolution_relu_10)
        .other          triton_poi_fused__native_batch_norm_legit_no_training_convolution_relu_10,@"STO_CUDA_ENTRY STV_DEFAULT"
triton_poi_fused__native_batch_norm_legit_no_training_convolution_relu_10:
.text.triton_poi_fused__native_batch_norm_legit_no_training_convolution_relu_10:
[----:B------:R-:W-:Y:S01]  /*0000*/  LDC R1, c[0x0][0x28] ;  /* 0x00000a00ff017b82 */ /* 0x000fe20000000800 */
[----:B------:R-:W1:Y:S01]  /*0010*/  S2R R0, SR_TID.X ;  /* 0x0000000000007919 */ /* 0x000e620000002100 */
[----:B------:R-:W-:-:S06]  /*0020*/  ULDC.64 UR4, c[0x0][0x208] ;  /* 0x0000820000047ab9 */ /* 0x000fcc0000000a00 */
[----:B------:R-:W2:Y:S01]  /*0030*/  LDC.64 R28, c[0x0][0x218] ;  /* 0x00008600ff1c7b82 */ /* 0x000ea20000000a00 */
[----:B------:R-:W3:Y:S07]  /*0040*/  S2R R5, SR_CTAID.X ;  /* 0x0000000000057919 */ /* 0x000eee0000002500 */
[----:B------:R-:W4:Y:S08]  /*0050*/  LDC.64 R26, c[0x0][0x220] ;  /* 0x00008800ff1a7b82 */ /* 0x000f300000000a00 */
[----:B------:R-:W5:Y:S01]  /*0060*/  LDC.64 R22, c[0x0][0x230] ;  /* 0x00008c00ff167b82 */ /* 0x000f620000000a00 */
[----:B-1----:R-:W-:-:S02]  /*0070*/  SHF.L.U32 R0, R0, 0x2, RZ ;  /* 0x0000000200007819 */ /* 0x002fc400000006ff */
[----:B---3--:R-:W-:Y:S02]  /*0080*/  SHF.R.S32.HI R3, RZ, 0x15, R5 ;  /* 0x00000015ff037819 */ /* 0x008fe40000011405 */
[----:B------:R-:W-:Y:S02]  /*0090*/  LOP3.LUT R0, R0, 0x1fc, RZ, 0xc0, !PT ;  /* 0x000001fc00007812 */ /* 0x000fe400078ec0ff */
[----:B------:R-:W-:Y:S02]  /*00a0*/  SGXT R3, R3, 0x1 ;  /* 0x000000010303781a */ /* 0x000fe40000000200 */
[----:B------:R-:W-:Y:S02]  /*00b0*/  LEA R0, R5, R0, 0xa ;  /* 0x0000000005007211 */ /* 0x000fe400078e50ff */
[----:B------:R-:W1:Y:S02]  /*00c0*/  LDC.64 R4, c[0x0][0x228] ;  /* 0x00008a00ff047b82 */ /* 0x000e640000000a00 */
[----:B------:R-:W-:-:S04]  /*00d0*/  LEA.HI R3, R3, R0, RZ, 0x8 ;  /* 0x0000000003037211 */ /* 0x000fc800078f40ff */
[----:B------:R-:W-:Y:S02]  /*00e0*/  SHF.R.S32.HI R9, RZ, 0x8, R3 ;  /* 0x00000008ff097819 */ /* 0x000fe40000011403 */
[----:B------:R-:W-:Y:S02]  /*00f0*/  IADD3 R3, R3, 0x200, RZ ;  /* 0x0000020003037810 */ /* 0x000fe40007ffe0ff */
[----:B------:R-:W-:Y:S02]  /*0100*/  LEA.HI R2, R9, R9, RZ, 0x7 ;  /* 0x0000000909027211 */ /* 0x000fe400078f38ff */
[----:B------:R-:W-:Y:S02]  /*0110*/  SHF.R.S32.HI R3, RZ, 0x8, R3 ;  /* 0x00000008ff037819 */ /* 0x000fe40000011403 */
[----:B------:R-:W-:Y:S02]  /*0120*/  LOP3.LUT R2, R2, 0xffffff80, RZ, 0xc0, !PT ;  /* 0xffffff8002027812 */ /* 0x000fe400078ec0ff */
[----:B------:R-:W-:-:S02]  /*0130*/  LEA.HI R6, R3, R3, RZ, 0x7 ;  /* 0x0000000303067211 */ /* 0x000fc400078f38ff */
[----:B------:R-:W-:Y:S02]  /*0140*/  IADD3 R9, R9, -R2, RZ ;  /* 0x8000000209097210 */ /* 0x000fe40007ffe0ff */
[----:B------:R-:W-:-:S04]  /*0150*/  LOP3.LUT R6, R6, 0xffffff80, RZ, 0xc0, !PT ;  /* 0xffffff8006067812 */ /* 0x000fc800078ec0ff */
[----:B------:R-:W-:Y:S01]  /*0160*/  IADD3 R3, R3, -R6, RZ ;  /* 0x8000000603037210 */ /* 0x000fe20007ffe0ff */
[--C-:B-1----:R-:W-:Y:S01]  /*0170*/  IMAD.WIDE R12, R9, 0x4, R4.reuse ;  /* 0x00000004090c7825 */ /* 0x102fe200078e0204 */
[----:B------:R-:W1:Y:S03]  /*0180*/  LDC.64 R6, c[0x0][0x210] ;  /* 0x00008400ff067b82 */ /* 0x000e660000000a00 */
[----:B------:R-:W-:Y:S01]  /*0190*/  IMAD.WIDE R24, R3, 0x4, R4 ;  /* 0x0000000403187825 */ /* 0x000fe200078e0204 */
[----:B------:R-:W3:Y:S04]  /*01a0*/  LDG.E.EL R21, desc[UR4][R12.64] ;  /* 0x000000040c157981 */ /* 0x000ee8000c2e1900 */
[----:B------:R-:W5:Y:S01]  /*01b0*/  LDC.64 R4, c[0x0][0x238] ;  /* 0x00008e00ff047b82 */ /* 0x000f620000000a00 */
[----:B------:R-:W3:Y:S01]  /*01c0*/  LDG.E.EL R24, desc[UR4][R24.64] ;  /* 0x0000000418187981 */ /* 0x000ee2000c2e1900 */
[----:B--2---:R-:W-:-:S05]  /*01d0*/  IMAD.WIDE R10, R9, 0x4, R28 ;  /* 0x00000004090a7825 */ /* 0x004fca00078e021c */
[----:B------:R4:W2:Y:S01]  /*01e0*/  LDG.E.EL R19, desc[UR4][R10.64] ;  /* 0x000000040a137981 */ /* 0x0008a2000c2e1900 */
[----:B-1----:R-:W-:-:S04]  /*01f0*/  IMAD.WIDE R6, R0, 0x4, R6 ;  /* 0x0000000400067825 */ /* 0x002fc800078e0206 */
[C---:B----4-:R-:W-:Y:S01]  /*0200*/  IMAD.WIDE R10, R9.reuse, 0x4, R26 ;  /* 0x00000004090a7825 */ /* 0x050fe200078e021a */
[----:B------:R-:W2:Y:S04]  /*0210*/  LDG.E.128 R12, desc[UR4][R6.64] ;  /* 0x00000004060c7981 */ /* 0x000ea8000c1e1d00 */
[----:B------:R-:W4:Y:S01]  /*0220*/  LDG.E.EL R18, desc[UR4][R10.64] ;  /* 0x000000040a127981 */ /* 0x000f22000c2e1900 */
[----:B-----5:R-:W-:-:S04]  /*0230*/  IMAD.WIDE R16, R9, 0x4, R22 ;  /* 0x0000000409107825 */ /* 0x020fc800078e0216 */
[----:B0-----:R-:W-:Y:S02]  /*0240*/  IMAD.WIDE R8, R9, 0x4, R4 ;  /* 0x0000000409087825 */ /* 0x001fe400078e0204 */
[----:B------:R-:W5:Y:S02]  /*0250*/  LDG.E.EL R17, desc[UR4][R16.64] ;  /* 0x0000000410117981 */ /* 0x000f64000c2e1900 */
[C---:B------:R-:W-:Y:S02]  /*0260*/  IMAD.WIDE R28, R3.reuse, 0x4, R28 ;  /* 0x00000004031c7825 */ /* 0x040fe400078e021c */
[----:B------:R-:W5:Y:S02]  /*0270*/  LDG.E.EL R20, desc[UR4][R8.64] ;  /* 0x0000000408147981 */ /* 0x000f64000c2e1900 */
[C---:B------:R-:W-:Y:S02]  /*0280*/  IMAD.WIDE R26, R3.reuse, 0x4, R26 ;  /* 0x00000004031a7825 */ /* 0x040fe400078e021a */
[----:B------:R0:W5:Y:S04]  /*0290*/  LDG.E.EL R16, desc[UR4][R28.64] ;  /* 0x000000041c107981 */ /* 0x000168000c2e1900 */
[----:B------:R-:W5:Y:S01]  /*02a0*/  LDG.E.128 R8, desc[UR4][R6.64+0x800] ;  /* 0x0008000406087981 */ /* 0x000f62000c1e1d00 */
[----:B------:R-:W-:-:S03]  /*02b0*/  IMAD.WIDE R4, R3, 0x4, R4 ;  /* 0x0000000403047825 */ /* 0x000fc600078e0204 */
[----:B------:R-:W5:Y:S01]  /*02c0*/  LDG.E.EL R2, desc[UR4][R26.64] ;  /* 0x000000041a027981 */ /* 0x000f62000c2e1900 */
[----:B------:R-:W-:-:S03]  /*02d0*/  IMAD.WIDE R22, R3, 0x4, R22 ;  /* 0x0000000403167825 */ /* 0x000fc600078e0216 */
[----:B------:R-:W5:Y:S04]  /*02e0*/  LDG.E.EL R4, desc[UR4][R4.64] ;  /* 0x0000000404047981 */ /* 0x000f68000c2e1900 */
[----:B------:R1:W5:Y:S01]  /*02f0*/  LDG.E.EL R3, desc[UR4][R22.64] ;  /* 0x0000000416037981 */ /* 0x000362000c2e1900 */
[----:B---3--:R-:W-:Y:S01]  /*0300*/  FADD R21, R21, 9.9999997473787516356e-06 ;  /* 0x3727c5ac15157421 */ /* 0x008fe20000000000 */
[----:B------:R-:W-:-:S03]  /*0310*/  FADD R24, R24, 9.9999997473787516356e-06 ;  /* 0x3727c5ac18187421 */ /* 0x000fc60000000000 */
[----:B------:R-:W3:Y:S08]  /*0320*/  MUFU.SQRT R25, R21 ;  /* 0x0000001500197308 */ /* 0x000ef00000002000 */
[----:B0-----:R-:W0:Y:S01]  /*0330*/  MUFU.SQRT R28, R24 ;  /* 0x00000018001c7308 */ /* 0x001e220000002000 */
[C---:B---3--:R-:W-:Y:S02]  /*0340*/  FSETP.GT.AND P0, PT, R25.reuse, 8.50705917302346158658e+37, PT ;  /* 0x7e8000001900780b */ /* 0x048fe40003f04000 */
[----:B------:R-:W-:-:S02]  /*0350*/  FSETP.GEU.AND P2, PT, R25, 1.175494350822287508e-38, PT ;  /* 0x008000001900780b */ /* 0x000fc40003f4e000 */
[C---:B0-----:R-:W-:Y:S02]  /*0360*/  FSETP.GT.AND P1, PT, R28.reuse, 8.50705917302346158658e+37, PT ;  /* 0x7e8000001c00780b */ /* 0x041fe40003f24000 */
[----:B------:R-:W-:-:S07]  /*0370*/  FSETP.GEU.AND P3, PT, R28, 1.175494350822287508e-38, PT ;  /* 0x008000001c00780b */ /* 0x000fce0003f6e000 */
[----:B------:R-:W-:Y:S01]  /*0380*/  @P0 FMUL R25, R25, 0.25 ;  /* 0x3e80000019190820 */ /* 0x000fe20000400000 */
[----:B------:R-:W-:-:S03]  /*0390*/  HFMA2.MMA R24, -RZ, RZ, 1.625, 0 ;  /* 0x3e800000ff187435 */ /* 0x000fc600000001ff */
[----:B------:R-:W-:Y:S01]  /*03a0*/  @!P2 FMUL R25, R25, 16777216 ;  /* 0x4b8000001919a820 */ /* 0x000fe20000400000 */
[----:B------:R-:W-:-:S04]  /*03b0*/  @P1 FMUL R28, R28, 0.25 ;  /* 0x3e8000001c1c1820 */ /* 0x000fc80000400000 */
[----:B------:R-:W-:Y:S01]  /*03c0*/  @!P3 FMUL R28, R28, 16777216 ;  /* 0x4b8000001c1cb820 */ /* 0x000fe20000400000 */
[----:B------:R-:W0:Y:S01]  /*03d0*/  MUFU.RCP R25, R25 ;  /* 0x0000001900197308 */ /* 0x000e220000001000 */
[----:B-1----:R-:W-:-:S07]  /*03e0*/  FSEL R22, R24, 1, P0 ;  /* 0x3f80000018167808 */ /* 0x002fce0000000000 */
[----:B------:R1:W3:Y:S01]  /*03f0*/  MUFU.RCP R5, R28 ;  /* 0x0000001c00057308 */ /* 0x0002e20000001000 */
[----:B------:R-:W-:Y:S01]  /*0400*/  FSEL R24, R24, 1, P1 ;  /* 0x3f80000018187808 */ /* 0x000fe20000800000 */
[----:B------:R-:W-:Y:S01]  /*0410*/  @!P2 FMUL R22, R22, 16777216 ;  /* 0x4b8000001616a820 */ /* 0x000fe20000400000 */
[--C-:B--2---:R-:W-:Y:S01]  /*0420*/  FADD R13, R13, R19.reuse ;  /* 0x000000130d0d7221 */ /* 0x104fe20000000000 */
[--C-:B------:R-:W-:Y:S01]  /*0430*/  FADD R12, R12, R19.reuse ;  /* 0x000000130c0c7221 */ /* 0x100fe20000000000 */
[--C-:B------:R-:W-:Y:S01]  /*0440*/  FADD R14, R14, R19.reuse ;  /* 0x000000130e0e7221 */ /* 0x100fe20000000000 */
[----:B------:R-:W-:Y:S01]  /*0450*/  @!P3 FMUL R24, R24, 16777216 ;  /* 0x4b8000001818b820 */ /* 0x000fe20000400000 */
[----:B------:R-:W-:Y:S01]  /*0460*/  FADD R15, R15, R19 ;  /* 0x000000130f0f7221 */ /* 0x000fe20000000000 */
[----:B0-----:R-:W-:Y:S01]  /*0470*/  FMUL R21, R25, R22 ;  /* 0x0000001619157220 */ /* 0x001fe20000400000 */
[C---:B----4-:R-:W-:Y:S01]  /*0480*/  FADD R22, -R18.reuse, R12 ;  /* 0x0000000c12167221 */ /* 0x050fe20000000100 */
[C---:B------:R-:W-:Y:S01]  /*0490*/  FADD R26, -R18.reuse, R14 ;  /* 0x0000000e121a7221 */ /* 0x040fe20000000100 */
[C---:B-1----:R-:W-:Y:S01]  /*04a0*/  FADD R28, -R18.reuse, R15 ;  /* 0x0000000f121c7221 */ /* 0x042fe20000000100 */
[----:B---3--:R-:W-:Y:S01]  /*04b0*/  FMUL R5, R5, R24 ;  /* 0x0000001805057220 */ /* 0x008fe20000400000 */
[----:B------:R-:W-:-:S02]  /*04c0*/  FADD R24, -R18, R13 ;  /* 0x0000000d12187221 */ /* 0x000fc40000000100 */
[----:B------:R-:W0:Y:S01]  /*04d0*/  LDC.64 R18, c[0x0][0x240] ;  /* 0x00009000ff127b82 */ /* 0x000e220000000a00 */
[C---:B------:R-:W-:Y:S01]  /*04e0*/  FMUL R27, R21.reuse, R22 ;  /* 0x00000016151b7220 */ /* 0x040fe20000400000 */
[C---:B------:R-:W-:Y:S01]  /*04f0*/  FMUL R24, R21.reuse, R24 ;  /* 0x0000001815187220 */ /* 0x040fe20000400000 */
[C---:B------:R-:W-:Y:S01]  /*0500*/  FMUL R23, R21.reuse, R26 ;  /* 0x0000001a15177220 */ /* 0x040fe20000400000 */
[----:B------:R-:W-:Y:S01]  /*0510*/  FMUL R25, R21, R28 ;  /* 0x0000001c15197220 */ /* 0x000fe20000400000 */
[--C-:B-----5:R-:W-:Y:S01]  /*0520*/  FADD R9, R9, R16.reuse ;  /* 0x0000001009097221 */ /* 0x120fe20000000000 */
[--C-:B------:R-:W-:Y:S01]  /*0530*/  FADD R8, R8, R16.reuse ;  /* 0x0000001008087221 */ /* 0x100fe20000000000 */
[--C-:B------:R-:W-:Y:S01]  /*0540*/  FADD R10, R10, R16.reuse ;  /* 0x000000100a0a7221 */ /* 0x100fe20000000000 */
[----:B------:R-:W-:Y:S01]  /*0550*/  FADD R11, R11, R16 ;  /* 0x000000100b0b7221 */ /* 0x000fe20000000000 */
[C-C-:B------:R-:W-:Y:S01]  /*0560*/  FFMA R22, R17.reuse, R24, R20.reuse ;  /* 0x0000001811167223 */ /* 0x140fe20000000014 */
[C-C-:B------:R-:W-:Y:S01]  /*0570*/  FFMA R21, R17.reuse, R27, R20.reuse ;  /* 0x0000001b11157223 */ /* 0x140fe20000000014 */
[C-C-:B------:R-:W-:Y:S01]  /*0580*/  FFMA R23, R17.reuse, R23, R20.reuse ;  /* 0x0000001711177223 */ /* 0x140fe20000000014 */
[----:B------:R-:W-:Y:S01]  /*0590*/  FFMA R17, R17, R25, R20 ;  /* 0x0000001911117223 */ /* 0x000fe20000000014 */
[C---:B------:R-:W-:Y:S01]  /*05a0*/  FADD R20, -R2.reuse, R9 ;  /* 0x0000000902147221 */ /* 0x040fe20000000100 */
[C---:B------:R-:W-:Y:S01]  /*05b0*/  FADD R16, -R2.reuse, R8 ;  /* 0x0000000802107221 */ /* 0x040fe20000000100 */
[C---:B------:R-:W-:Y:S01]  /*05c0*/  FADD R24, -R2.reuse, R10 ;  /* 0x0000000a02187221 */ /* 0x040fe20000000100 */
[----:B------:R-:W-:Y:S01]  /*05d0*/  FADD R2, -R2, R11 ;  /* 0x0000000b02027221 */ /* 0x000fe20000000100 */
[C---:B------:R-:W-:Y:S01]  /*05e0*/  FMUL R20, R5.reuse, R20 ;  /* 0x0000001405147220 */ /* 0x040fe20000400000 */
[C---:B------:R-:W-:Y:S01]  /*05f0*/  FMUL R29, R5.reuse, R16 ;  /* 0x00000010051d7220 */ /* 0x040fe20000400000 */
[C---:B------:R-:W-:Y:S01]  /*0600*/  FMUL R27, R5.reuse, R24 ;  /* 0x00000018051b7220 */ /* 0x040fe20000400000 */
[----:B------:R-:W-:Y:S01]  /*0610*/  FMUL R25, R5, R2 ;  /* 0x0000000205197220 */ /* 0x000fe20000400000 */
[C-C-:B------:R-:W-:Y:S01]  /*0620*/  FFMA R5, R3.reuse, R20, R4.reuse ;  /* 0x0000001403057223 */ /* 0x140fe20000000004 */
[C-C-:B------:R-:W-:Y:S01]  /*0630*/  FFMA R20, R3.reuse, R29, R4.reuse ;  /* 0x0000001d03147223 */ /* 0x140fe20000000004 */
[C-C-:B------:R-:W-:Y:S01]  /*0640*/  FFMA R24, R3.reuse, R27, R4.reuse ;  /* 0x0000001b03187223 */ /* 0x140fe20000000004 */
[----:B------:R-:W-:Y:S01]  /*0650*/  FFMA R25, R3, R25, R4 ;  /* 0x0000001903197223 */ /* 0x000fe20000000004 */
[----:B------:R-:W-:Y:S01]  /*0660*/  FSETP.GEU.AND P6, PT, R17, RZ, PT ;  /* 0x000000ff1100720b */ /* 0x000fe20003fce000 */
[----:B0-----:R-:W-:Y:S01]  /*0670*/  IMAD.WIDE R2, R0, 0x4, R18 ;  /* 0x0000000400027825 */ /* 0x001fe200078e0212 */
[----:B------:R-:W-:-:S02]  /*0680*/  FSETP.GEU.AND P0, PT, R23, RZ, PT ;  /* 0x000000ff1700720b */ /* 0x000fc40003f0e000 */
[----:B------:R-:W-:Y:S02]  /*0690*/  FSETP.GEU.AND P1, PT, R22, RZ, PT ;  /* 0x000000ff1600720b */ /* 0x000fe40003f2e000 */
[----:B------:R-:W-:Y:S02]  /*06a0*/  FSETP.GEU.AND P2, PT, R21, RZ, PT ;  /* 0x000000ff1500720b */ /* 0x000fe40003f4e000 */
[----:B------:R-:W-:Y:S02]  /*06b0*/  SEL R19, R17, RZ, P6 ;  /* 0x000000ff11137207 */ /* 0x000fe40003000000 */
[----:B------:R-:W-:Y:S02]  /*06c0*/  FSETP.GEU.AND P3, PT, R25, RZ, PT ;  /* 0x000000ff1900720b */ /* 0x000fe40003f6e000 */
[----:B------:R-:W-:Y:S02]  /*06d0*/  FSETP.GEU.AND P4, PT, R24, RZ, PT ;  /* 0x000000ff1800720b */ /* 0x000fe40003f8e000 */
[----:B------:R-:W-:-:S02]  /*06e0*/  FSETP.GEU.AND P5, PT, R5, RZ, PT ;  /* 0x000000ff0500720b */ /* 0x000fc40003fae000 */
[----:B------:R-:W-:Y:S02]  /*06f0*/  FSETP.GEU.AND P6, PT, R20, RZ, PT ;  /* 0x000000ff1400720b */ /* 0x000fe40003fce000 */
[----:B------:R-:W-:Y:S02]  /*0700*/  SEL R18, R23, RZ, P0 ;  /* 0x000000ff17127207 */ /* 0x000fe40000000000 */
[----:B------:R-:W-:Y:S02]  /*0710*/  SEL R17, R22, RZ, P1 ;  /* 0x000000ff16117207 */ /* 0x000fe40000800000 */
[----:B------:R-:W-:Y:S02]  /*0720*/  SEL R16, R21, RZ, P2 ;  /* 0x000000ff15107207 */ /* 0x000fe40001000000 */
[----:B------:R-:W-:Y:S02]  /*0730*/  SEL R23, R25, RZ, P3 ;  /* 0x000000ff19177207 */ /* 0x000fe40001800000 */
[----:B------:R-:W-:-:S02]  /*0740*/  SEL R22, R24, RZ, P4 ;  /* 0x000000ff18167207 */ /* 0x000fc40002000000 */
[----:B------:R-:W-:Y:S02]  /*0750*/  SEL R21, R5, RZ, P5 ;  /* 0x000000ff05157207 */ /* 0x000fe40002800000 */
[----:B------:R-:W-:Y:S01]  /*0760*/  SEL R20, R20, RZ, P6 ;  /* 0x000000ff14147207 */ /* 0x000fe20003000000 */
[----:B------:R-:W-:Y:S04]  /*0770*/  STG.E.128 desc[UR4][R6.64], R12 ;  /* 0x0000000c06007986 */ /* 0x000fe8000c101d04 */
[----:B------:R-:W-:Y:S04]  /*0780*/  STG.E.128 desc[UR4][R6.64+0x800], R8 ;  /* 0x0008000806007986 */ /* 0x000fe8000c101d04 */
[----:B------:R-:W-:Y:S04]  /*0790*/  STG.E.128 desc[UR4][R2.64], R16 ;  /* 0x0000001002007986 */ /* 0x000fe8000c101d04 */
[----:B------:R-:W-:Y:S01]  /*07a0*/  STG.E.128 desc[UR4][R2.64+0x800], R20 ;  /* 0x0008001402007986 */ /* 0x000fe2000c101d04 */
[----:B------:R-:W-:Y:S05]  /*07b0*/  EXIT ;  /* 0x000000000000794d */ /* 0x000fea0003800000 */
.L_x_0:
[----:B------:R-:W-:-:S00]  /*07c0*/  BRA `(.L_x_0) ;  /* 0xfffffffc00fc7947 */ /* 0x000fc0000383ffff */
[----:B------:R-:W-:-:S00]  /*07d0*/  NOP ;  /* 0x0000000000007918 */ /* 0x000fc00000000000 */
        /* <DEDUP_REMOVED lines=10> */
.L_x_1:


//--------------------- .nv.global.init           --------------------------
	.section	.nv.global.init,"aw",@progbits
.nv.global.init:
	.type		_$_str,@object
	.size		_$_str,(_$_str_$_2 - _$_str)
_$_str:
        /*0000*/ 	.byte	0x5f, 0x5f, 0x43, 0x55, 0x44, 0x41, 0x5f, 0x46, 0x54, 0x5a, 0x00
	.type		_$_str_$_2,@object
	.size		_$_str_$_2,(.L_1 - _$_str_$_2)
_$_str_$_2:
        /*000b*/ 	.byte	0x5f, 0x5f, 0x43, 0x55, 0x44, 0x41, 0x5f, 0x50, 0x52, 0x45, 0x43, 0x5f, 0x53, 0x51, 0x52, 0x54
        /*001b*/ 	.byte	0x00
.L_1:


//--------------------- .nv.constant0.triton_poi_fused__native_batch_norm_legit_no_training_convolution_relu_10 --------------------------
	.section	.nv.constant0.triton_poi_fused__native_batch_norm_legit_no_training_convolution_relu_10,"a",@progbits
	.sectionflags	@""
	.align	4
.nv.constant0.triton_poi_fused__native_batch_norm_legit_no_training_convolution_relu_10:
	.zero		588
